//
// Generated by NVIDIA NVVM Compiler
//
// Compiler Build ID: CL-36424714
// Cuda compilation tools, release 13.0, V13.0.88
// Based on NVVM 20.0.0
//

.version 9.0
.target sm_100
.address_size 64

	// .globl	_Z21matrix_multiplicationPfS_S_i
// _ZZ21matrix_multiplicationPfS_S_iE3Ads has been demoted
// _ZZ21matrix_multiplicationPfS_S_iE3Bds has been demoted

.visible .entry _Z21matrix_multiplicationPfS_S_i(
	.param .u64 .ptr .align 1 _Z21matrix_multiplicationPfS_S_i_param_0,
	.param .u64 .ptr .align 1 _Z21matrix_multiplicationPfS_S_i_param_1,
	.param .u64 .ptr .align 1 _Z21matrix_multiplicationPfS_S_i_param_2,
	.param .u32 _Z21matrix_multiplicationPfS_S_i_param_3
)
{
	.reg .pred 	%p<5>;
	.reg .b32 	%r<44>;
	.reg .b32 	%f<206>;
	.reg .b64 	%rd<20>;
	// demoted variable
	.shared .align 4 .b8 _ZZ21matrix_multiplicationPfS_S_iE3Ads[4096];
	// demoted variable
	.shared .align 4 .b8 _ZZ21matrix_multiplicationPfS_S_iE3Bds[4096];
	ld.param.u64 	%rd4, [_Z21matrix_multiplicationPfS_S_i_param_2];
	ld.param.u32 	%r19, [_Z21matrix_multiplicationPfS_S_i_param_3];
	cvta.to.global.u64 	%rd1, %rd4;
	mov.u32 	%r20, %ctaid.x;
	mov.u32 	%r21, %ctaid.y;
	mov.u32 	%r1, %tid.x;
	mov.u32 	%r2, %tid.y;
	shl.b32 	%r22, %r21, 5;
	add.s32 	%r3, %r22, %r2;
	shl.b32 	%r4, %r20, 6;
	add.s32 	%r5, %r4, %r1;
	setp.lt.s32 	%p1, %r19, 32;
	mov.f32 	%f204, 0f00000000;
	mov.f32 	%f205, %f204;
	@%p1 bra 	$L__BB0_3;
	shl.b32 	%r23, %r2, 7;
	mov.u32 	%r24, _ZZ21matrix_multiplicationPfS_S_iE3Ads;
	add.s32 	%r6, %r24, %r23;
	mov.u32 	%r25, _ZZ21matrix_multiplicationPfS_S_iE3Bds;
	add.s32 	%r26, %r25, %r23;
	shl.b32 	%r27, %r1, 2;
	add.s32 	%r7, %r26, %r27;
	mad.lo.s32 	%r8, %r2, -124, %r26;
	shr.s32 	%r28, %r19, 31;
	shr.u32 	%r29, %r28, 27;
	add.s32 	%r30, %r19, %r29;
	shr.s32 	%r31, %r30, 5;
	neg.s32 	%r43, %r31;
	mad.lo.s32 	%r42, %r19, %r3, %r1;
	mad.lo.s32 	%r32, %r2, %r19, %r1;
	add.s32 	%r41, %r32, %r4;
	mov.f32 	%f204, 0f00000000;
$L__BB0_2:
	ld.param.u64 	%rd19, [_Z21matrix_multiplicationPfS_S_i_param_1];
	ld.param.u64 	%rd18, [_Z21matrix_multiplicationPfS_S_i_param_0];
	mul.wide.s32 	%rd5, %r42, 4;
	cvta.to.global.u64 	%rd6, %rd18;
	add.s64 	%rd7, %rd6, %rd5;
	mul.wide.s32 	%rd8, %r41, 4;
	cvta.to.global.u64 	%rd9, %rd19;
	add.s64 	%rd10, %rd9, %rd8;
	ld.global.f32 	%f9, [%rd7];
	add.s32 	%r35, %r6, %r27;
	st.shared.f32 	[%r35], %f9;
	ld.global.f32 	%f10, [%rd10];
	st.shared.f32 	[%r7], %f10;
	bar.sync 	0;
	ld.shared.f32 	%f11, [%r6];
	ld.shared.f32 	%f12, [%r8];
	fma.rn.f32 	%f13, %f11, %f12, %f205;
	ld.shared.f32 	%f14, [%r6+4];
	ld.shared.f32 	%f15, [%r8+128];
	fma.rn.f32 	%f16, %f14, %f15, %f13;
	ld.shared.f32 	%f17, [%r6+8];
	ld.shared.f32 	%f18, [%r8+256];
	fma.rn.f32 	%f19, %f17, %f18, %f16;
	ld.shared.f32 	%f20, [%r6+12];
	ld.shared.f32 	%f21, [%r8+384];
	fma.rn.f32 	%f22, %f20, %f21, %f19;
	ld.shared.f32 	%f23, [%r6+16];
	ld.shared.f32 	%f24, [%r8+512];
	fma.rn.f32 	%f25, %f23, %f24, %f22;
	ld.shared.f32 	%f26, [%r6+20];
	ld.shared.f32 	%f27, [%r8+640];
	fma.rn.f32 	%f28, %f26, %f27, %f25;
	ld.shared.f32 	%f29, [%r6+24];
	ld.shared.f32 	%f30, [%r8+768];
	fma.rn.f32 	%f31, %f29, %f30, %f28;
	ld.shared.f32 	%f32, [%r6+28];
	ld.shared.f32 	%f33, [%r8+896];
	fma.rn.f32 	%f34, %f32, %f33, %f31;
	ld.shared.f32 	%f35, [%r6+32];
	ld.shared.f32 	%f36, [%r8+1024];
	fma.rn.f32 	%f37, %f35, %f36, %f34;
	ld.shared.f32 	%f38, [%r6+36];
	ld.shared.f32 	%f39, [%r8+1152];
	fma.rn.f32 	%f40, %f38, %f39, %f37;
	ld.shared.f32 	%f41, [%r6+40];
	ld.shared.f32 	%f42, [%r8+1280];
	fma.rn.f32 	%f43, %f41, %f42, %f40;
	ld.shared.f32 	%f44, [%r6+44];
	ld.shared.f32 	%f45, [%r8+1408];
	fma.rn.f32 	%f46, %f44, %f45, %f43;
	ld.shared.f32 	%f47, [%r6+48];
	ld.shared.f32 	%f48, [%r8+1536];
	fma.rn.f32 	%f49, %f47, %f48, %f46;
	ld.shared.f32 	%f50, [%r6+52];
	ld.shared.f32 	%f51, [%r8+1664];
	fma.rn.f32 	%f52, %f50, %f51, %f49;
	ld.shared.f32 	%f53, [%r6+56];
	ld.shared.f32 	%f54, [%r8+1792];
	fma.rn.f32 	%f55, %f53, %f54, %f52;
	ld.shared.f32 	%f56, [%r6+60];
	ld.shared.f32 	%f57, [%r8+1920];
	fma.rn.f32 	%f58, %f56, %f57, %f55;
	ld.shared.f32 	%f59, [%r6+64];
	ld.shared.f32 	%f60, [%r8+2048];
	fma.rn.f32 	%f61, %f59, %f60, %f58;
	ld.shared.f32 	%f62, [%r6+68];
	ld.shared.f32 	%f63, [%r8+2176];
	fma.rn.f32 	%f64, %f62, %f63, %f61;
	ld.shared.f32 	%f65, [%r6+72];
	ld.shared.f32 	%f66, [%r8+2304];
	fma.rn.f32 	%f67, %f65, %f66, %f64;
	ld.shared.f32 	%f68, [%r6+76];
	ld.shared.f32 	%f69, [%r8+2432];
	fma.rn.f32 	%f70, %f68, %f69, %f67;
	ld.shared.f32 	%f71, [%r6+80];
	ld.shared.f32 	%f72, [%r8+2560];
	fma.rn.f32 	%f73, %f71, %f72, %f70;
	ld.shared.f32 	%f74, [%r6+84];
	ld.shared.f32 	%f75, [%r8+2688];
	fma.rn.f32 	%f76, %f74, %f75, %f73;
	ld.shared.f32 	%f77, [%r6+88];
	ld.shared.f32 	%f78, [%r8+2816];
	fma.rn.f32 	%f79, %f77, %f78, %f76;
	ld.shared.f32 	%f80, [%r6+92];
	ld.shared.f32 	%f81, [%r8+2944];
	fma.rn.f32 	%f82, %f80, %f81, %f79;
	ld.shared.f32 	%f83, [%r6+96];
	ld.shared.f32 	%f84, [%r8+3072];
	fma.rn.f32 	%f85, %f83, %f84, %f82;
	ld.shared.f32 	%f86, [%r6+100];
	ld.shared.f32 	%f87, [%r8+3200];
	fma.rn.f32 	%f88, %f86, %f87, %f85;
	ld.shared.f32 	%f89, [%r6+104];
	ld.shared.f32 	%f90, [%r8+3328];
	fma.rn.f32 	%f91, %f89, %f90, %f88;
	ld.shared.f32 	%f92, [%r6+108];
	ld.shared.f32 	%f93, [%r8+3456];
	fma.rn.f32 	%f94, %f92, %f93, %f91;
	ld.shared.f32 	%f95, [%r6+112];
	ld.shared.f32 	%f96, [%r8+3584];
	fma.rn.f32 	%f97, %f95, %f96, %f94;
	ld.shared.f32 	%f98, [%r6+116];
	ld.shared.f32 	%f99, [%r8+3712];
	fma.rn.f32 	%f100, %f98, %f99, %f97;
	ld.shared.f32 	%f101, [%r6+120];
	ld.shared.f32 	%f102, [%r8+3840];
	fma.rn.f32 	%f103, %f101, %f102, %f100;
	ld.shared.f32 	%f104, [%r6+124];
	ld.shared.f32 	%f105, [%r8+3968];
	fma.rn.f32 	%f205, %f104, %f105, %f103;
	bar.sync 	0;
	ld.global.f32 	%f106, [%rd10+128];
	st.shared.f32 	[%r7], %f106;
	bar.sync 	0;
	ld.shared.f32 	%f107, [%r6];
	ld.shared.f32 	%f108, [%r8];
	fma.rn.f32 	%f109, %f107, %f108, %f204;
	ld.shared.f32 	%f110, [%r6+4];
	ld.shared.f32 	%f111, [%r8+128];
	fma.rn.f32 	%f112, %f110, %f111, %f109;
	ld.shared.f32 	%f113, [%r6+8];
	ld.shared.f32 	%f114, [%r8+256];
	fma.rn.f32 	%f115, %f113, %f114, %f112;
	ld.shared.f32 	%f116, [%r6+12];
	ld.shared.f32 	%f117, [%r8+384];
	fma.rn.f32 	%f118, %f116, %f117, %f115;
	ld.shared.f32 	%f119, [%r6+16];
	ld.shared.f32 	%f120, [%r8+512];
	fma.rn.f32 	%f121, %f119, %f120, %f118;
	ld.shared.f32 	%f122, [%r6+20];
	ld.shared.f32 	%f123, [%r8+640];
	fma.rn.f32 	%f124, %f122, %f123, %f121;
	ld.shared.f32 	%f125, [%r6+24];
	ld.shared.f32 	%f126, [%r8+768];
	fma.rn.f32 	%f127, %f125, %f126, %f124;
	ld.shared.f32 	%f128, [%r6+28];
	ld.shared.f32 	%f129, [%r8+896];
	fma.rn.f32 	%f130, %f128, %f129, %f127;
	ld.shared.f32 	%f131, [%r6+32];
	ld.shared.f32 	%f132, [%r8+1024];
	fma.rn.f32 	%f133, %f131, %f132, %f130;
	ld.shared.f32 	%f134, [%r6+36];
	ld.shared.f32 	%f135, [%r8+1152];
	fma.rn.f32 	%f136, %f134, %f135, %f133;
	ld.shared.f32 	%f137, [%r6+40];
	ld.shared.f32 	%f138, [%r8+1280];
	fma.rn.f32 	%f139, %f137, %f138, %f136;
	ld.shared.f32 	%f140, [%r6+44];
	ld.shared.f32 	%f141, [%r8+1408];
	fma.rn.f32 	%f142, %f140, %f141, %f139;
	ld.shared.f32 	%f143, [%r6+48];
	ld.shared.f32 	%f144, [%r8+1536];
	fma.rn.f32 	%f145, %f143, %f144, %f142;
	ld.shared.f32 	%f146, [%r6+52];
	ld.shared.f32 	%f147, [%r8+1664];
	fma.rn.f32 	%f148, %f146, %f147, %f145;
	ld.shared.f32 	%f149, [%r6+56];
	ld.shared.f32 	%f150, [%r8+1792];
	fma.rn.f32 	%f151, %f149, %f150, %f148;
	ld.shared.f32 	%f152, [%r6+60];
	ld.shared.f32 	%f153, [%r8+1920];
	fma.rn.f32 	%f154, %f152, %f153, %f151;
	ld.shared.f32 	%f155, [%r6+64];
	ld.shared.f32 	%f156, [%r8+2048];
	fma.rn.f32 	%f157, %f155, %f156, %f154;
	ld.shared.f32 	%f158, [%r6+68];
	ld.shared.f32 	%f159, [%r8+2176];
	fma.rn.f32 	%f160, %f158, %f159, %f157;
	ld.shared.f32 	%f161, [%r6+72];
	ld.shared.f32 	%f162, [%r8+2304];
	fma.rn.f32 	%f163, %f161, %f162, %f160;
	ld.shared.f32 	%f164, [%r6+76];
	ld.shared.f32 	%f165, [%r8+2432];
	fma.rn.f32 	%f166, %f164, %f165, %f163;
	ld.shared.f32 	%f167, [%r6+80];
	ld.shared.f32 	%f168, [%r8+2560];
	fma.rn.f32 	%f169, %f167, %f168, %f166;
	ld.shared.f32 	%f170, [%r6+84];
	ld.shared.f32 	%f171, [%r8+2688];
	fma.rn.f32 	%f172, %f170, %f171, %f169;
	ld.shared.f32 	%f173, [%r6+88];
	ld.shared.f32 	%f174, [%r8+2816];
	fma.rn.f32 	%f175, %f173, %f174, %f172;
	ld.shared.f32 	%f176, [%r6+92];
	ld.shared.f32 	%f177, [%r8+2944];
	fma.rn.f32 	%f178, %f176, %f177, %f175;
	ld.shared.f32 	%f179, [%r6+96];
	ld.shared.f32 	%f180, [%r8+3072];
	fma.rn.f32 	%f181, %f179, %f180, %f178;
	ld.shared.f32 	%f182, [%r6+100];
	ld.shared.f32 	%f183, [%r8+3200];
	fma.rn.f32 	%f184, %f182, %f183, %f181;
	ld.shared.f32 	%f185, [%r6+104];
	ld.shared.f32 	%f186, [%r8+3328];
	fma.rn.f32 	%f187, %f185, %f186, %f184;
	ld.shared.f32 	%f188, [%r6+108];
	ld.shared.f32 	%f189, [%r8+3456];
	fma.rn.f32 	%f190, %f188, %f189, %f187;
	ld.shared.f32 	%f191, [%r6+112];
	ld.shared.f32 	%f192, [%r8+3584];
	fma.rn.f32 	%f193, %f191, %f192, %f190;
	ld.shared.f32 	%f194, [%r6+116];
	ld.shared.f32 	%f195, [%r8+3712];
	fma.rn.f32 	%f196, %f194, %f195, %f193;
	ld.shared.f32 	%f197, [%r6+120];
	ld.shared.f32 	%f198, [%r8+3840];
	fma.rn.f32 	%f199, %f197, %f198, %f196;
	ld.shared.f32 	%f200, [%r6+124];
	ld.shared.f32 	%f201, [%r8+3968];
	fma.rn.f32 	%f204, %f200, %f201, %f199;
	bar.sync 	0;
	add.s32 	%r43, %r43, 1;
	setp.eq.s32 	%p2, %r43, 0;
	add.s32 	%r42, %r42, 32;
	shl.b32 	%r36, %r19, 5;
	add.s32 	%r41, %r41, %r36;
	@%p2 bra 	$L__BB0_3;
	bra.uni 	$L__BB0_2;
$L__BB0_3:
	mul.lo.s32 	%r12, %r19, %r3;
	max.s32 	%r37, %r3, %r5;
	setp.lt.s32 	%p3, %r37, %r19;
	@%p3 bra 	$L__BB0_4;
	bra.uni 	$L__BB0_5;
$L__BB0_4:
	add.s32 	%r38, %r5, %r12;
	mul.wide.u32 	%rd11, %r38, 4;
	add.s64 	%rd12, %rd1, %rd11;
	st.global.f32 	[%rd12], %f205;
$L__BB0_5:
	add.s32 	%r39, %r5, 32;
	max.s32 	%r40, %r3, %r39;
	setp.ge.s32 	%p4, %r40, %r19;
	@%p4 bra 	$L__BB0_7;
	cvt.u64.u32 	%rd13, %r12;
	cvt.u64.u32 	%rd14, %r5;
	add.s64 	%rd15, %rd14, %rd13;
	shl.b64 	%rd16, %rd15, 2;
	add.s64 	%rd17, %rd1, %rd16;
	st.global.f32 	[%rd17+128], %f204;
$L__BB0_7:
	ret;

}


// ===== COMPILED SASS (sm_100) =====

	.target	sm_100

	.elftype	@"ET_EXEC"


//--------------------- .note.nv.tkinfo           --------------------------
	.section	.note.nv.tkinfo,"",@"SHT_NOTE"
	.sectionflags	@"SHF_NOTE_NV_TKINFO"
	.tkinfo
        /*0018*/ 	.word	0x00000002
        /*0030*/ 	.string	""
        /*0030*/ 	.string	"ptxas"
        /*0030*/ 	.string	"Cuda compilation tools, release 13.0, V13.0.88"
        /*0030*/ 	.string	"Build cuda_13.0.r13.0/compiler.36424714_0"
        /*0030*/ 	.string	"-arch sm_100 -m 64 "



//--------------------- .note.nv.cuinfo           --------------------------
	.section	.note.nv.cuinfo,"",@"SHT_NOTE"
	.sectionflags	@"SHF_NOTE_NV_CUINFO"
        /*0018*/ 	.short	0x0002
        /*001a*/ 	.short	0x0064
        /*001c*/ 	.short	0x0082
	.zero		2


//--------------------- .nv.info                  --------------------------
	.section	.nv.info,"",@"SHT_CUDA_INFO"
	.align	4


	//----- nvinfo : EIATTR_REGCOUNT
	.align		4
        /*0000*/ 	.byte	0x04, 0x2f
        /*0002*/ 	.short	(.L_1 - .L_0)
	.align		4
.L_0:
        /*0004*/ 	.word	index@(_Z21matrix_multiplicationPfS_S_i)
        /*0008*/ 	.word	0x00000020


	//----- nvinfo : EIATTR_FRAME_SIZE
	.align		4
.L_1:
        /*000c*/ 	.byte	0x04, 0x11
        /*000e*/ 	.short	(.L_3 - .L_2)
	.align		4
.L_2:
        /*0010*/ 	.word	index@(_Z21matrix_multiplicationPfS_S_i)
        /*0014*/ 	.word	0x00000000


	//----- nvinfo : EIATTR_MIN_STACK_SIZE
	.align		4
.L_3:
        /*0018*/ 	.byte	0x04, 0x12
        /*001a*/ 	.short	(.L_5 - .L_4)
	.align		4
.L_4:
        /*001c*/ 	.word	index@(_Z21matrix_multiplicationPfS_S_i)
        /*0020*/ 	.word	0x00000000
.L_5:


//--------------------- .nv.compat                --------------------------
	.section	.nv.compat,"",@"SHT_CUDA_COMPAT_INFO"
	.align	4
        /*0000*/ 	.byte	0x02, 0x09, 0x00, 0x00, 0x02, 0x02, 0x01, 0x00, 0x02, 0x05, 0x05, 0x00, 0x03, 0x07, 0x01, 0x01
        /*0010*/ 	.byte	0x02, 0x03, 0x00, 0x00, 0x02, 0x06, 0x01, 0x00, 0x04, 0x0b, 0x08, 0x00, 0x09, 0x00, 0x00, 0x00
        /*0020*/ 	.byte	0x00, 0x00, 0x00, 0x00


//--------------------- .nv.info._Z21matrix_multiplicationPfS_S_i --------------------------
	.section	.nv.info._Z21matrix_multiplicationPfS_S_i,"",@"SHT_CUDA_INFO"
	.sectionflags	@""
	.align	4


	//----- nvinfo : EIATTR_CUDA_API_VERSION
	.align		4
        /*0000*/ 	.byte	0x04, 0x37
        /*0002*/ 	.short	(.L_7 - .L_6)
.L_6:
        /*0004*/ 	.word	0x00000082


	//----- nvinfo : EIATTR_KPARAM_INFO
	.align		4
.L_7:
        /*0008*/ 	.byte	0x04, 0x17
        /*000a*/ 	.short	(.L_9 - .L_8)
.L_8:
        /*000c*/ 	.word	0x00000000
        /*0010*/ 	.short	0x0003
        /*0012*/ 	.short	0x0018
        /*0014*/ 	.byte	0x00, 0xf0, 0x11, 0x00


	//----- nvinfo : EIATTR_KPARAM_INFO
	.align		4
.L_9:
        /*0018*/ 	.byte	0x04, 0x17
        /*001a*/ 	.short	(.L_11 - .L_10)
.L_10:
        /*001c*/ 	.word	0x00000000
        /*0020*/ 	.short	0x0002
        /*0022*/ 	.short	0x0010
        /*0024*/ 	.byte	0x00, 0xf5, 0x21, 0x00


	//----- nvinfo : EIATTR_KPARAM_INFO
	.align		4
.L_11:
        /*0028*/ 	.byte	0x04, 0x17
        /*002a*/ 	.short	(.L_13 - .L_12)
.L_12:
        /*002c*/ 	.word	0x00000000
        /*0030*/ 	.short	0x0001
        /*0032*/ 	.short	0x0008
        /*0034*/ 	.byte	0x00, 0xf5, 0x21, 0x00


	//----- nvinfo : EIATTR_KPARAM_INFO
	.align		4
.L_13:
        /*0038*/ 	.byte	0x04, 0x17
        /*003a*/ 	.short	(.L_15 - .L_14)
.L_14:
        /*003c*/ 	.word	0x00000000
        /*0040*/ 	.short	0x0000
        /*0042*/ 	.short	0x0000
        /*0044*/ 	.byte	0x00, 0xf5, 0x21, 0x00


	//----- nvinfo : EIATTR_SPARSE_MMA_MASK
	.align		4
.L_15:
        /*0048*/ 	.byte	0x03, 0x50
        /*004a*/ 	.short	0x0000


	//----- nvinfo : EIATTR_MAXREG_COUNT
	.align		4
        /*004c*/ 	.byte	0x03, 0x1b
        /*004e*/ 	.short	0x00ff


	//----- nvinfo : EIATTR_NUM_BARRIERS
	.align		4
        /*0050*/ 	.byte	0x02, 0x4c
        /*0052*/ 	.byte	0x01
	.zero		1


	//----- nvinfo : EIATTR_MERCURY_ISA_VERSION
	.align		4
        /*0054*/ 	.byte	0x03, 0x5f
        /*0056*/ 	.short	0x0101


	//----- nvinfo : EIATTR_VRC_CTA_INIT_COUNT
	.align		4
        /*0058*/ 	.byte	0x02, 0x4a
	.zero		1
	.zero		1


	//----- nvinfo : EIATTR_EXIT_INSTR_OFFSETS
	.align		4
        /*005c*/ 	.byte	0x04, 0x1c
        /*005e*/ 	.short	(.L_17 - .L_16)


	//   ....[0]....
.L_16:
        /*0060*/ 	.word	0x00000ce0


	//   ....[1]....
        /*0064*/ 	.word	0x00000d50


	//----- nvinfo : EIATTR_CBANK_PARAM_SIZE
	.align		4
.L_17:
        /*0068*/ 	.byte	0x03, 0x19
        /*006a*/ 	.short	0x001c


	//----- nvinfo : EIATTR_PARAM_CBANK
	.align		4
        /*006c*/ 	.byte	0x04, 0x0a
        /*006e*/ 	.short	(.L_19 - .L_18)
	.align		4
.L_18:
        /*0070*/ 	.word	index@(.nv.constant0._Z21matrix_multiplicationPfS_S_i)
        /*0074*/ 	.short	0x0380
        /*0076*/ 	.short	0x001c


	//----- nvinfo : EIATTR_SW_WAR
	.align		4
.L_19:
        /*0078*/ 	.byte	0x04, 0x36
        /*007a*/ 	.short	(.L_21 - .L_20)
.L_20:
        /*007c*/ 	.word	0x00000008
.L_21:


//--------------------- .nv.callgraph             --------------------------
	.section	.nv.callgraph,"",@"SHT_CUDA_CALLGRAPH"
	.align	4
	.sectionentsize	8
	.align		4
        /*0000*/ 	.word	0x00000000
	.align		4
        /*0004*/ 	.word	0xffffffff
	.align		4
        /*0008*/ 	.word	0x00000000
	.align		4
        /*000c*/ 	.word	0xfffffffe
	.align		4
        /*0010*/ 	.word	0x00000000
	.align		4
        /*0014*/ 	.word	0xfffffffd
	.align		4
        /*0018*/ 	.word	0x00000000
	.align		4
        /*001c*/ 	.word	0xfffffffc


//--------------------- .text._Z21matrix_multiplicationPfS_S_i --------------------------
	.section	.text._Z21matrix_multiplicationPfS_S_i,"ax",@progbits
	.align	128
        .global         _Z21matrix_multiplicationPfS_S_i
        .type           _Z21matrix_multiplicationPfS_S_i,@function
        .size           _Z21matrix_multiplicationPfS_S_i,(.L_x_3 - _Z21matrix_multiplicationPfS_S_i)
        .other          _Z21matrix_multiplicationPfS_S_i,@"STO_CUDA_ENTRY STV_DEFAULT"
_Z21matrix_multiplicationPfS_S_i:
.text._Z21matrix_multiplicationPfS_S_i:
[----:B------:R-:W-:Y:S01]  /*0000*/  LDC R1, c[0x0][0x37c] ;  /* 0x0000df00ff017b82 */ /* 0x000fe20000000800 */
[----:B------:R-:W0:Y:S01]  /*0010*/  LDCU UR4, c[0x0][0x398] ;  /* 0x00007300ff0477ac */ /* 0x000e220008000800 */
[----:B------:R-:W1:Y:S01]  /*0020*/  S2R R19, SR_CTAID.Y ;  /* 0x0000000000137919 */ /* 0x000e620000002600 */
[----:B------:R-:W-:Y:S01]  /*0030*/  HFMA2 R23, -RZ, RZ, 0, 0 ;  /* 0x00000000ff177431 */ /* 0x000fe200000001ff */
[----:B------:R-:W-:Y:S01]  /*0040*/  MOV R11, RZ ;  /* 0x000000ff000b7202 */ /* 0x000fe20000000f00 */
[----:B------:R-:W2:Y:S01]  /*0050*/  LDCU.64 UR8, c[0x0][0x358] ;  /* 0x00006b00ff0877ac */ /* 0x000ea20008000a00 */
[----:B------:R-:W3:Y:S01]  /*0060*/  S2R R5, SR_CTAID.X ;  /* 0x0000000000057919 */ /* 0x000ee20000002500 */
[----:B------:R-:W3:Y:S01]  /*0070*/  S2R R0, SR_TID.X ;  /* 0x0000000000007919 */ /* 0x000ee20000002100 */
[----:B------:R-:W1:Y:S01]  /*0080*/  S2R R6, SR_TID.Y ;  /* 0x0000000000067919 */ /* 0x000e620000002200 */
[----:B0-----:R-:W-:-:S04]  /*0090*/  MOV R9, UR4 ;  /* 0x0000000400097c02 */ /* 0x001fc80008000f00 */
[----:B------:R-:W-:Y:S02]  /*00a0*/  ISETP.GE.AND P0, PT, R9, 0x20, PT ;  /* 0x000000200900780c */ /* 0x000fe40003f06270 */
[----:B---3--:R-:W-:Y:S02]  /*00b0*/  LEA R16, R5, R0, 0x6 ;  /* 0x0000000005107211 */ /* 0x008fe400078e30ff */
[----:B-1----:R-:W-:-:S09]  /*00c0*/  LEA R19, R19, R6, 0x5 ;  /* 0x0000000613137211 */ /* 0x002fd200078e28ff */
[----:B--2---:R-:W-:Y:S05]  /*00d0*/  @!P0 BRA `(.L_x_0) ;  /* 0x0000000800dc8947 */ /* 0x004fea0003800000 */
[----:B------:R-:W0:Y:S01]  /*00e0*/  S2UR UR6, SR_CgaCtaId ;  /* 0x00000000000679c3 */ /* 0x000e220000008800 */
[----:B------:R-:W-:Y:S01]  /*00f0*/  UMOV UR4, 0x400 ;  /* 0x0000040000047882 */ /* 0x000fe20000000000 */
[----:B------:R-:W-:Y:S01]  /*0100*/  SHF.R.S32.HI R2, RZ, 0x1f, R9 ;  /* 0x0000001fff027819 */ /* 0x000fe20000011409 */
[----:B------:R-:W-:Y:S01]  /*0110*/  UIADD3 UR5, UPT, UPT, UR4, 0x1000, URZ ;  /* 0x0000100004057890 */ /* 0x000fe2000fffe0ff */
[-C--:B------:R-:W-:Y:S01]  /*0120*/  IMAD R4, R6, R9.reuse, R0 ;  /* 0x0000000906047224 */ /* 0x080fe200078e0200 */
[----:B------:R-:W-:Y:S02]  /*0130*/  MOV R23, RZ ;  /* 0x000000ff00177202 */ /* 0x000fe40000000f00 */
[-C--:B------:R-:W-:Y:S01]  /*0140*/  LEA.HI R2, R2, R9.reuse, RZ, 0x5 ;  /* 0x0000000902027211 */ /* 0x080fe200078f28ff */
[----:B------:R-:W1:Y:S01]  /*0150*/  LDC R3, c[0x0][0x398] ;  /* 0x0000e600ff037b82 */ /* 0x000e620000000800 */
[----:B------:R-:W-:Y:S02]  /*0160*/  LEA R4, R5, R4, 0x6 ;  /* 0x0000000405047211 */ /* 0x000fe400078e30ff */
[----:B------:R-:W-:Y:S01]  /*0170*/  SHF.R.S32.HI R5, RZ, 0x5, R2 ;  /* 0x00000005ff057819 */ /* 0x000fe20000011402 */
[----:B------:R-:W-:-:S03]  /*0180*/  IMAD R2, R19, R9, R0 ;  /* 0x0000000913027224 */ /* 0x000fc600078e0200 */
[----:B------:R-:W-:Y:S01]  /*0190*/  IADD3 R5, PT, PT, -R5, RZ, RZ ;  /* 0x000000ff05057210 */ /* 0x000fe20007ffe1ff */
[----:B------:R-:W2:Y:S08]  /*01a0*/  LDC.64 R26, c[0x0][0x380] ;  /* 0x0000e000ff1a7b82 */ /* 0x000eb00000000a00 */
[----:B------:R-:W3:Y:S01]  /*01b0*/  LDC.64 R24, c[0x0][0x388] ;  /* 0x0000e200ff187b82 */ /* 0x000ee20000000a00 */
[----:B0-----:R-:W-:-:S02]  /*01c0*/  ULEA UR5, UR6, UR5, 0x18 ;  /* 0x0000000506057291 */ /* 0x001fc4000f8ec0ff */
[----:B------:R-:W-:-:S04]  /*01d0*/  ULEA UR4, UR6, UR4, 0x18 ;  /* 0x0000000406047291 */ /* 0x000fc8000f8ec0ff */
[C---:B------:R-:W-:Y:S02]  /*01e0*/  LEA R7, R6.reuse, UR5, 0x7 ;  /* 0x0000000506077c11 */ /* 0x040fe4000f8e38ff */
[----:B------:R-:W-:-:S03]  /*01f0*/  LEA R17, R6, UR4, 0x7 ;  /* 0x0000000406117c11 */ /* 0x000fc6000f8e38ff */
[----:B------:R-:W-:Y:S01]  /*0200*/  IMAD R6, R6, -0x7c, R7 ;  /* 0xffffff8406067824 */ /* 0x000fe200078e0207 */
[----:B------:R-:W-:-:S07]  /*0210*/  LEA R7, R0, R7, 0x2 ;  /* 0x0000000700077211 */ /* 0x000fce00078e10ff */
.L_x_1:
[----:B--2---:R-:W-:-:S04]  /*0220*/  IMAD.WIDE R8, R2, 0x4, R26 ;  /* 0x0000000402087825 */ /* 0x004fc800078e021a */
[----:B---3--:R-:W-:Y:S02]  /*0230*/  IMAD.WIDE R28, R4, 0x4, R24 ;  /* 0x00000004041c7825 */ /* 0x008fe400078e0218 */
[----:B------:R-:W2:Y:S04]  /*0240*/  LDG.E R8, desc[UR8][R8.64] ;  /* 0x0000000808087981 */ /* 0x000ea8000c1e1900 */
[----:B------:R-:W3:Y:S01]  /*0250*/  LDG.E R10, desc[UR8][R28.64] ;  /* 0x000000081c0a7981 */ /* 0x000ee2000c1e1900 */
[----:B------:R-:W-:-:S05]  /*0260*/  LEA R21, R0, R17, 0x2 ;  /* 0x0000001100157211 */ /* 0x000fca00078e10ff */
[----:B--2---:R-:W-:Y:S04]  /*0270*/  STS [R21], R8 ;  /* 0x0000000815007388 */ /* 0x004fe80000000800 */
[----:B---3--:R-:W-:Y:S01]  /*0280*/  STS [R7], R10 ;  /* 0x0000000a07007388 */ /* 0x008fe20000000800 */
[----:B------:R-:W-:Y:S06]  /*0290*/  BAR.SYNC.DEFER_BLOCKING 0x0 ;  /* 0x0000000000007b1d */ /* 0x000fec0000010000 */
[----:B------:R-:W-:Y:S04]  /*02a0*/  LDS R20, [R6] ;  /* 0x0000000006147984 */ /* 0x000fe80000000800 */
[----:B------:R-:W0:Y:S04]  /*02b0*/  LDS.128 R12, [R17] ;  /* 0x00000000110c7984 */ /* 0x000e280000000c00 */
[----:B------:R-:W2:Y:S04]  /*02c0*/  LDS R22, [R6+0x80] ;  /* 0x0000800006167984 */ /* 0x000ea80000000800 */
[----:B------:R-:W3:Y:S04]  /*02d0*/  LDS R10, [R6+0x100] ;  /* 0x00010000060a7984 */ /* 0x000ee80000000800 */
[----:B------:R-:W4:Y:S01]  /*02e0*/  LDS R18, [R6+0x180] ;  /* 0x0001800006127984 */ /* 0x000f220000000800 */
[----:B0-----:R-:W-:-:S04]  /*02f0*/  FFMA R12, R12, R20, R11 ;  /* 0x000000140c0c7223 */ /* 0x001fc8000000000b */
[----:B--2---:R-:W-:Y:S02]  /*0300*/  FFMA R9, R22, R13, R12 ;  /* 0x0000000d16097223 */ /* 0x004fe4000000000c */
[----:B------:R-:W-:Y:S02]  /*0310*/  LDS R13, [R6+0x200] ;  /* 0x00020000060d7984 */ /* 0x000fe40000000800 */
[----:B---3--:R-:W-:Y:S02]  /*0320*/  FFMA R21, R10, R14, R9 ;  /* 0x0000000e0a157223 */ /* 0x008fe40000000009 */
[----:B------:R-:W0:Y:S02]  /*0330*/  LDS.128 R8, [R17+0x10] ;  /* 0x0000100011087984 */ /* 0x000e240000000c00 */
[----:B----4-:R-:W-:Y:S02]  /*0340*/  FFMA R15, R18, R15, R21 ;  /* 0x0000000f120f7223 */ /* 0x010fe40000000015 */
        /* <DEDUP_REMOVED lines=47> */
[----:B------:R-:W4:Y:S04]  /*0640*/  LDS R8, [R6+0xd80] ;  /* 0x000d800006087984 */ /* 0x000f280000000800 */
[----:B------:R-:W-:Y:S01]  /*0650*/  LDS R18, [R6+0xf80] ;  /* 0x000f800006127984 */ /* 0x000fe20000000800 */
[----:B0-----:R-:W-:-:S04]  /*0660*/  FFMA R12, R12, R9, R11 ;  /* 0x000000090c0c7223 */ /* 0x001fc8000000000b */
[----:B--2---:R-:W-:Y:S02]  /*0670*/  FFMA R13, R21, R13, R12 ;  /* 0x0000000d150d7223 */ /* 0x004fe4000000000c */
[----:B------:R-:W-:Y:S02]  /*0680*/  LDS R12, [R6+0xe80] ;  /* 0x000e8000060c7984 */ /* 0x000fe40000000800 */
[----:B---3--:R-:W-:Y:S02]  /*0690*/  FFMA R9, R10, R14, R13 ;  /* 0x0000000e0a097223 */ /* 0x008fe4000000000d */
[----:B------:R-:W-:Y:S02]  /*06a0*/  LDS R13, [R6+0xe00] ;  /* 0x000e0000060d7984 */ /* 0x000fe40000000800 */
[----:B----4-:R-:W-:Y:S02]  /*06b0*/  FFMA R15, R8, R15, R9 ;  /* 0x0000000f080f7223 */ /* 0x010fe40000000009 */
[----:B------:R-:W-:Y:S04]  /*06c0*/  LDS R21, [R6+0xf00] ;  /* 0x000f000006157984 */ /* 0x000fe80000000800 */
[----:B------:R-:W0:Y:S01]  /*06d0*/  LDS.128 R8, [R17+0x70] ;  /* 0x0000700011087984 */ /* 0x000e220000000c00 */
[----:B------:R-:W-:Y:S06]  /*06e0*/  BAR.SYNC.DEFER_BLOCKING 0x0 ;  /* 0x0000000000007b1d */ /* 0x000fec0000010000 */
[----:B------:R-:W2:Y:S01]  /*06f0*/  LDG.E R28, desc[UR8][R28.64+0x80] ;  /* 0x000080081c1c7981 */ /* 0x000ea2000c1e1900 */
[----:B------:R-:W-:-:S02]  /*0700*/  IADD3 R5, PT, PT, R5, 0x1, RZ ;  /* 0x0000000105057810 */ /* 0x000fc40007ffe0ff */
[----:B------:R-:W-:Y:S02]  /*0710*/  IADD3 R2, PT, PT, R2, 0x20, RZ ;  /* 0x0000002002027810 */ /* 0x000fe40007ffe0ff */
[----:B------:R-:W-:Y:S01]  /*0720*/  ISETP.NE.AND P0, PT, R5, RZ, PT ;  /* 0x000000ff0500720c */ /* 0x000fe20003f05270 */
[----:B0-----:R-:W-:-:S04]  /*0730*/  FFMA R13, R8, R13, R15 ;  /* 0x0000000d080d7223 */ /* 0x001fc8000000000f */
[----:B------:R-:W-:-:S04]  /*0740*/  FFMA R8, R12, R9, R13 ;  /* 0x000000090c087223 */ /* 0x000fc8000000000d */
[----:B------:R-:W-:-:S04]  /*0750*/  FFMA R21, R21, R10, R8 ;  /* 0x0000000a15157223 */ /* 0x000fc80000000008 */
[----:B------:R-:W-:Y:S01]  /*0760*/  FFMA R11, R18, R11, R21 ;  /* 0x0000000b120b7223 */ /* 0x000fe20000000015 */
[----:B--2---:R-:W-:Y:S01]  /*0770*/  STS [R7], R28 ;  /* 0x0000001c07007388 */ /* 0x004fe20000000800 */
[----:B------:R-:W-:Y:S06]  /*0780*/  BAR.SYNC.DEFER_BLOCKING 0x0 ;  /* 0x0000000000007b1d */ /* 0x000fec0000010000 */
[----:B------:R-:W-:Y:S04]  /*0790*/  LDS R20, [R6] ;  /* 0x0000000006147984 */ /* 0x000fe80000000800 */
[----:B------:R-:W0:Y:S04]  /*07a0*/  LDS.128 R12, [R17] ;  /* 0x00000000110c7984 */ /* 0x000e280000000c00 */
[----:B------:R-:W2:Y:S04]  /*07b0*/  LDS R9, [R6+0x80] ;  /* 0x0000800006097984 */ /* 0x000ea80000000800 */
[----:B------:R-:W-:Y:S04]  /*07c0*/  LDS R29, [R6+0x280] ;  /* 0x00028000061d7984 */ /* 0x000fe80000000800 */
[----:B------:R-:W-:Y:S01]  /*07d0*/  LDS R22, [R6+0xf00] ;  /* 0x000f000006167984 */ /* 0x000fe20000000800 */
[----:B0-----:R-:W-:-:S03]  /*07e0*/  FFMA R12, R12, R20, R23 ;  /* 0x000000140c0c7223 */ /* 0x001fc60000000017 */
[----:B------:R-:W0:Y:S01]  /*07f0*/  LDS R20, [R6+0x100] ;  /* 0x0001000006147984 */ /* 0x000e220000000800 */
[----:B--2---:R-:W-:-:S03]  /*0800*/  FFMA R9, R9, R13, R12 ;  /* 0x0000000d09097223 */ /* 0x004fc6000000000c */
[----:B------:R-:W2:Y:S01]  /*0810*/  LDS R23, [R6+0x180] ;  /* 0x0001800006177984 */ /* 0x000ea20000000800 */
[----:B0-----:R-:W-:-:S03]  /*0820*/  FFMA R14, R20, R14, R9 ;  /* 0x0000000e140e7223 */ /* 0x001fc60000000009 */
[----:B------:R-:W-:Y:S01]  /*0830*/  LDS R9, [R6+0x200] ;  /* 0x0002000006097984 */ /* 0x000fe20000000800 */
[----:B--2---:R-:W-:-:S03]  /*0840*/  FFMA R23, R23, R15, R14 ;  /* 0x0000000f17177223 */ /* 0x004fc6000000000e */
[----:B------:R-:W0:Y:S04]  /*0850*/  LDS.128 R12, [R17+0x10] ;  /* 0x00001000110c7984 */ /* 0x000e280000000c00 */
[----:B------:R-:W2:Y:S01]  /*0860*/  LDS R20, [R6+0x300] ;  /* 0x0003000006147984 */ /* 0x000ea20000000800 */
[----:B0-----:R-:W-:-:S03]  /*0870*/  FFMA R12, R12, R9, R23 ;  /* 0x000000090c0c7223 */ /* 0x001fc60000000017 */
[----:B------:R-:W0:Y:S01]  /*0880*/  LDS R9, [R6+0x380] ;  /* 0x0003800006097984 */ /* 0x000e220000000800 */
[----:B------:R-:W-:-:S03]  /*0890*/  FFMA R13, R29, R13, R12 ;  /* 0x0000000d1d0d7223 */ /* 0x000fc6000000000c */
[----:B------:R-:W-:Y:S01]  /*08a0*/  LDS R23, [R6+0x480] ;  /* 0x0004800006177984 */ /* 0x000fe20000000800 */
[----:B--2---:R-:W-:-:S03]  /*08b0*/  FFMA R14, R20, R14, R13 ;  /* 0x0000000e140e7223 */ /* 0x004fc6000000000d */
[----:B------:R-:W-:Y:S01]  /*08c0*/  LDS R20, [R6+0x400] ;  /* 0x0004000006147984 */ /* 0x000fe20000000800 */
[----:B0-----:R-:W-:-:S03]  /*08d0*/  FFMA R9, R9, R15, R14 ;  /* 0x0000000f09097223 */ /* 0x001fc6000000000e */
[----:B------:R-:W0:Y:S02]  /*08e0*/  LDS.128 R12, [R17+0x20] ;  /* 0x00002000110c7984 */ /* 0x000e240000000c00 */
[----:B0-----:R-:W-:Y:S02]  /*08f0*/  FFMA R12, R12, R20, R9 ;  /* 0x000000140c0c7223 */ /* 0x001fe40000000009 */
[----:B------:R-:W0:Y:S02]  /*0900*/  LDS R20, [R6+0x500] ;  /* 0x0005000006147984 */ /* 0x000e240000000800 */
[----:B------:R-:W-:Y:S02]  /*0910*/  FFMA R13, R23, R13, R12 ;  /* 0x0000000d170d7223 */ /* 0x000fe4000000000c */
[----:B------:R-:W2:Y:S04]  /*0920*/  LDS R9, [R6+0x580] ;  /* 0x0005800006097984 */ /* 0x000ea80000000800 */
[----:B------:R-:W-:Y:S01]  /*0930*/  LDS R23, [R6+0x680] ;  /* 0x0006800006177984 */ /* 0x000fe20000000800 */
[----:B0-----:R-:W-:-:S03]  /*0940*/  FFMA R14, R20, R14, R13 ;  /* 0x0000000e140e7223 */ /* 0x001fc6000000000d */
[----:B------:R-:W-:Y:S01]  /*0950*/  LDS R20, [R6+0x600] ;  /* 0x0006000006147984 */ /* 0x000fe20000000800 */
[----:B--2---:R-:W-:-:S03]  /*0960*/  FFMA R9, R9, R15, R14 ;  /* 0x0000000f09097223 */ /* 0x004fc6000000000e */
        /* <DEDUP_REMOVED lines=37> */
[----:B0-----:R-:W-:Y:S01]  /*0bc0*/  FFMA R20, R12, R20, R9 ;  /* 0x000000140c147223 */ /* 0x001fe20000000009 */
[----:B-1----:R-:W-:Y:S01]  /*0bd0*/  MOV R9, R3 ;  /* 0x0000000300097202 */ /* 0x002fe20000000f00 */
[----:B------:R-:W0:Y:S02]  /*0be0*/  LDS R12, [R6+0xf80] ;  /* 0x000f8000060c7984 */ /* 0x000e240000000800 */
[----:B------:R-:W-:Y:S01]  /*0bf0*/  FFMA R13, R23, R13, R20 ;  /* 0x0000000d170d7223 */ /* 0x000fe20000000014 */
[----:B------:R-:W-:-:S03]  /*0c00*/  LEA R4, R9, R4, 0x5 ;  /* 0x0000000409047211 */ /* 0x000fc600078e28ff */
[----:B------:R-:W-:-:S04]  /*0c10*/  FFMA R13, R22, R14, R13 ;  /* 0x0000000e160d7223 */ /* 0x000fc8000000000d */
[----:B0-----:R-:W-:Y:S01]  /*0c20*/  FFMA R23, R12, R15, R13 ;  /* 0x0000000f0c177223 */ /* 0x001fe2000000000d */
[----:B------:R-:W-:Y:S06]  /*0c30*/  BAR.SYNC.DEFER_BLOCKING 0x0 ;  /* 0x0000000000007b1d */ /* 0x000fec0000010000 */
[----:B------:R-:W-:Y:S05]  /*0c40*/  @P0 BRA `(.L_x_1) ;  /* 0xfffffff400740947 */ /* 0x000fea000383ffff */
.L_x_0:
[C---:B------:R-:W-:Y:S01]  /*0c50*/  VIMNMX R0, PT, PT, R19.reuse, R16, !PT ;  /* 0x0000001013007248 */ /* 0x040fe20007fe0100 */
[----:B------:R-:W-:-:S03]  /*0c60*/  IMAD R5, R19, R9, RZ ;  /* 0x0000000913057224 */ /* 0x000fc600078e02ff */
[----:B------:R-:W-:Y:S02]  /*0c70*/  ISETP.GE.AND P0, PT, R0, R9, PT ;  /* 0x000000090000720c */ /* 0x000fe40003f06270 */
[----:B------:R-:W-:-:S04]  /*0c80*/  VIADDMNMX R0, R16, 0x20, R19, !PT ;  /* 0x0000002010007846 */ /* 0x000fc80007800113 */
[----:B------:R-:W-:-:S07]  /*0c90*/  ISETP.GE.AND P1, PT, R0, R9, PT ;  /* 0x000000090000720c */ /* 0x000fce0003f26270 */
[----:B------:R-:W0:Y:S01]  /*0ca0*/  @!P0 LDC.64 R2, c[0x0][0x390] ;  /* 0x0000e400ff028b82 */ /* 0x000e220000000a00 */
[----:B------:R-:W-:-:S05]  /*0cb0*/  @!P0 IADD3 R7, PT, PT, R16, R5, RZ ;  /* 0x0000000510078210 */ /* 0x000fca0007ffe0ff */
[----:B0-----:R-:W-:-:S05]  /*0cc0*/  @!P0 IMAD.WIDE.U32 R2, R7, 0x4, R2 ;  /* 0x0000000407028825 */ /* 0x001fca00078e0002 */
[----:B------:R0:W-:Y:S01]  /*0cd0*/  @!P0 STG.E desc[UR8][R2.64], R11 ;  /* 0x0000000b02008986 */ /* 0x0001e2000c101908 */
[----:B------:R-:W-:Y:S05]  /*0ce0*/  @P1 EXIT ;  /* 0x000000000000194d */ /* 0x000fea0003800000 */
[----:B------:R-:W0:Y:S01]  /*0cf0*/  LDCU.64 UR4, c[0x0][0x390] ;  /* 0x00007200ff0477ac */ /* 0x000e220008000a00 */
[----:B------:R-:W-:-:S04]  /*0d00*/  IADD3 R5, P0, PT, R16, R5, RZ ;  /* 0x0000000510057210 */ /* 0x000fc80007f1e0ff */
[----:B------:R-:W-:Y:S02]  /*0d10*/  IADD3.X R0, PT, PT, RZ, RZ, RZ, P0, !PT ;  /* 0x000000ffff007210 */ /* 0x000fe400007fe4ff */
[----:B0-----:R-:W-:-:S04]  /*0d20*/  LEA R2, P0, R5, UR4, 0x2 ;  /* 0x0000000405027c11 */ /* 0x001fc8000f8010ff */
[----:B------:R-:W-:-:S05]  /*0d30*/  LEA.HI.X R3, R5, UR5, R0, 0x2, P0 ;  /* 0x0000000505037c11 */ /* 0x000fca00080f1400 */
[----:B------:R-:W-:Y:S01]  /*0d40*/  STG.E desc[UR8][R2.64+0x80], R23 ;  /* 0x0000801702007986 */ /* 0x000fe2000c101908 */
[----:B------:R-:W-:Y:S05]  /*0d50*/  EXIT ;  /* 0x000000000000794d */ /* 0x000fea0003800000 */
.L_x_2:
[----:B------:R-:W-:-:S00]  /*0d60*/  BRA `(.L_x_2) ;  /* 0xfffffffc00fc7947 */ /* 0x000fc0000383ffff */
[----:B------:R-:W-:-:S00]  /*0d70*/  NOP ;  /* 0x0000000000007918 */ /* 0x000fc00000000000 */
        /* <DEDUP_REMOVED lines=8> */
.L_x_3:


//--------------------- .nv.shared._Z21matrix_multiplicationPfS_S_i --------------------------
	.section	.nv.shared._Z21matrix_multiplicationPfS_S_i,"aw",@nobits
	.sectionflags	@""
	.align	4
.nv.shared._Z21matrix_multiplicationPfS_S_i:
	.zero		9216


//--------------------- .nv.shared.reserved.0     --------------------------
	.section	.nv.shared.reserved.0,"aw",@nobits
	.weak		__nv_reservedSMEM_offset_0_alias
	.size		__nv_reservedSMEM_offset_0_alias, 0, 64
	.other		__nv_reservedSMEM_offset_0_alias,@"STO_CUDA_RESERVED_SHARED STV_DEFAULT"
__nv_reservedSMEM_offset_0_alias:
	.zero		0
	.zero		64


//--------------------- .nv.constant0._Z21matrix_multiplicationPfS_S_i --------------------------
	.section	.nv.constant0._Z21matrix_multiplicationPfS_S_i,"a",@progbits
	.sectionflags	@""
	.align	4
.nv.constant0._Z21matrix_multiplicationPfS_S_i:
	.zero		924


//--------------------- SYMBOLS --------------------------

	.type		.nv.reservedSmem.offset0,@object
	.size		.nv.reservedSmem.offset0,0x4
	.type		.nv.reservedSmem.cap,@object
	.size		.nv.reservedSmem.cap,0x4
